	.headerflags	@"EF_CUDA_TEXMODE_UNIFIED EF_CUDA_64BIT_ADDRESS EF_CUDA_SM86 EF_CUDA_VIRTUAL_SM(EF_CUDA_SM86)"
	.elftype	@"ET_EXEC"


//--------------------- .nv.info                  --------------------------
	.section	.nv.info,"",@"SHT_CUDA_INFO"
	.align	4


	//----- nvinfo : EIATTR_REGCOUNT
	.align		4
        /*0000*/ 	.byte	0x04, 0x2f
        /*0002*/ 	.short	(.L_1 - .L_0)
	.align		4
.L_0:
        /*0004*/ 	.word	index@(triton__0d1d2e3)
        /*0008*/ 	.word	0x00000010


	//----- nvinfo : EIATTR_MAX_STACK_SIZE
	.align		4
.L_1:
        /*000c*/ 	.byte	0x04, 0x23
        /*000e*/ 	.short	(.L_3 - .L_2)
	.align		4
.L_2:
        /*0010*/ 	.word	index@(triton__0d1d2e3)
        /*0014*/ 	.word	0x00000000


	//----- nvinfo : EIATTR_MIN_STACK_SIZE
	.align		4
.L_3:
        /*0018*/ 	.byte	0x04, 0x12
        /*001a*/ 	.short	(.L_5 - .L_4)
	.align		4
.L_4:
        /*001c*/ 	.word	index@(triton__0d1d2e3)
        /*0020*/ 	.word	0x00000000


	//----- nvinfo : EIATTR_FRAME_SIZE
	.align		4
.L_5:
        /*0024*/ 	.byte	0x04, 0x11
        /*0026*/ 	.short	(.L_7 - .L_6)
	.align		4
.L_6:
        /*0028*/ 	.word	index@(triton__0d1d2e3)
        /*002c*/ 	.word	0x00000000
.L_7:


//--------------------- .nv.info.triton__0d1d2e3  --------------------------
	.section	.nv.info.triton__0d1d2e3,"",@"SHT_CUDA_INFO"
	.align	4


	//----- nvinfo : EIATTR_CUDA_API_VERSION
	.align		4
        /*0000*/ 	.byte	0x04, 0x37
        /*0002*/ 	.short	(.L_9 - .L_8)
.L_8:
        /*0004*/ 	.word	0x0000007b


	//----- nvinfo : EIATTR_SW2861232_WAR
	.align		4
.L_9:
        /*0008*/ 	.byte	0x01, 0x35
	.zero		2


	//----- nvinfo : EIATTR_PARAM_CBANK
	.align		4
        /*000c*/ 	.byte	0x04, 0x0a
        /*000e*/ 	.short	(.L_11 - .L_10)
	.align		4
.L_10:
        /*0010*/ 	.word	index@(.nv.constant0.triton__0d1d2e3)
        /*0014*/ 	.short	0x0160
        /*0016*/ 	.short	0x0018


	//----- nvinfo : EIATTR_CBANK_PARAM_SIZE
	.align		4
.L_11:
        /*0018*/ 	.byte	0x03, 0x19
        /*001a*/ 	.short	0x0018


	//----- nvinfo : EIATTR_KPARAM_INFO
	.align		4
        /*001c*/ 	.byte	0x04, 0x17
        /*001e*/ 	.short	(.L_13 - .L_12)
.L_12:
        /*0020*/ 	.word	0x00000000
        /*0024*/ 	.short	0x0003
        /*0026*/ 	.short	0x0014
        /*0028*/ 	.byte	0x00, 0xf0, 0x11, 0x00


	//----- nvinfo : EIATTR_KPARAM_INFO
	.align		4
.L_13:
        /*002c*/ 	.byte	0x04, 0x17
        /*002e*/ 	.short	(.L_15 - .L_14)
.L_14:
        /*0030*/ 	.word	0x00000000
        /*0034*/ 	.short	0x0002
        /*0036*/ 	.short	0x0010
        /*0038*/ 	.byte	0x00, 0xf0, 0x11, 0x00


	//----- nvinfo : EIATTR_KPARAM_INFO
	.align		4
.L_15:
        /*003c*/ 	.byte	0x04, 0x17
        /*003e*/ 	.short	(.L_17 - .L_16)
.L_16:
        /*0040*/ 	.word	0x00000000
        /*0044*/ 	.short	0x0001
        /*0046*/ 	.short	0x0008
        /*0048*/ 	.byte	0x00, 0xf0, 0x21, 0x00


	//----- nvinfo : EIATTR_KPARAM_INFO
	.align		4
.L_17:
        /*004c*/ 	.byte	0x04, 0x17
        /*004e*/ 	.short	(.L_19 - .L_18)
.L_18:
        /*0050*/ 	.word	0x00000000
        /*0054*/ 	.short	0x0000
        /*0056*/ 	.short	0x0000
        /*0058*/ 	.byte	0x00, 0xf0, 0x21, 0x00


	//----- nvinfo : EIATTR_MAXREG_COUNT
	.align		4
.L_19:
        /*005c*/ 	.byte	0x03, 0x1b
        /*005e*/ 	.short	0x00ff


	//----- nvinfo : EIATTR_COOP_GROUP_MASK_REGIDS
	.align		4
        /*0060*/ 	.byte	0x04, 0x29
        /*0062*/ 	.short	(.L_21 - .L_20)


	//   ....[0]....
.L_20:
        /*0064*/ 	.word	0xffffffff


	//   ....[1]....
        /*0068*/ 	.word	0xffffffff


	//   ....[2]....
        /*006c*/ 	.word	0xffffffff


	//   ....[3]....
        /*0070*/ 	.word	0xffffffff


	//   ....[4]....
        /*0074*/ 	.word	0xffffffff


	//   ....[5]....
        /*0078*/ 	.word	0xffffffff


	//   ....[6]....
        /*007c*/ 	.word	0xffffffff


	//   ....[7]....
        /*0080*/ 	.word	0xffffffff


	//   ....[8]....
        /*0084*/ 	.word	0xffffffff


	//   ....[9]....
        /*0088*/ 	.word	0xffffffff


	//   ....[10]....
        /*008c*/ 	.word	0xffffffff


	//   ....[11]....
        /*0090*/ 	.word	0xffffffff


	//----- nvinfo : EIATTR_COOP_GROUP_INSTR_OFFSETS
	.align		4
.L_21:
        /*0094*/ 	.byte	0x04, 0x28
        /*0096*/ 	.short	(.L_23 - .L_22)


	//   ....[0]....
.L_22:
        /*0098*/ 	.word	0x00000150


	//   ....[1]....
        /*009c*/ 	.word	0x00000190


	//   ....[2]....
        /*00a0*/ 	.word	0x000001d0


	//   ....[3]....
        /*00a4*/ 	.word	0x00000210


	//   ....[4]....
        /*00a8*/ 	.word	0x00000260


	//   ....[5]....
        /*00ac*/ 	.word	0x00000300


	//   ....[6]....
        /*00b0*/ 	.word	0x00000400


	//   ....[7]....
        /*00b4*/ 	.word	0x00000420


	//   ....[8]....
        /*00b8*/ 	.word	0x00000440


	//   ....[9]....
        /*00bc*/ 	.word	0x00000460


	//   ....[10]....
        /*00c0*/ 	.word	0x00000480


	//   ....[11]....
        /*00c4*/ 	.word	0x000004e0


	//----- nvinfo : EIATTR_EXIT_INSTR_OFFSETS
	.align		4
.L_23:
        /*00c8*/ 	.byte	0x04, 0x1c
        /*00ca*/ 	.short	(.L_25 - .L_24)


	//   ....[0]....
.L_24:
        /*00cc*/ 	.word	0x000005b0


	//   ....[1]....
        /*00d0*/ 	.word	0x000005d0


	//----- nvinfo : EIATTR_MAX_THREADS
	.align		4
.L_25:
        /*00d4*/ 	.byte	0x04, 0x05
        /*00d6*/ 	.short	(.L_27 - .L_26)
.L_26:
        /*00d8*/ 	.word	0x00000040
        /*00dc*/ 	.word	0x00000001
        /*00e0*/ 	.word	0x00000001


	//----- nvinfo : EIATTR_CRS_STACK_SIZE
	.align		4
.L_27:
        /*00e4*/ 	.byte	0x04, 0x1e
        /*00e6*/ 	.short	(.L_29 - .L_28)
.L_28:
        /*00e8*/ 	.word	0x00000000
.L_29:


//--------------------- .nv.rel.action            --------------------------
	.section	.nv.rel.action,"",@"SHT_CUDA_RELOCINFO"
	.align	8
	.sectionentsize	8
        /*0000*/ 	.byte	0x73, 0x00, 0x00, 0x00, 0x00, 0x00, 0x00, 0x00, 0x00, 0x00, 0x00, 0x11, 0x25, 0x00, 0x05, 0x36


//--------------------- .nv.constant0.triton__0d1d2e3 --------------------------
	.section	.nv.constant0.triton__0d1d2e3,"a",@progbits
	.align	4
.nv.constant0.triton__0d1d2e3:
	.zero		376


//--------------------- .text.triton__0d1d2e3     --------------------------
	.section	.text.triton__0d1d2e3,"ax",@progbits
	.sectionflags	@"SHF_BARRIERS=1"
	.sectioninfo	@"SHI_REGISTERS=16"
	.align	128
        .global         triton__0d1d2e3
        .type           triton__0d1d2e3,@function
        .size           triton__0d1d2e3,(.L_x_3 - triton__0d1d2e3)
        .other          triton__0d1d2e3,@"STO_CUDA_ENTRY STV_DEFAULT"
triton__0d1d2e3:
.text.triton__0d1d2e3:
[----:B------:R-:W-:-:S02]  /*0000*/  IMAD.MOV.U32 R1, RZ, RZ, c[0x0][0x28] ;  /* 0x00000a00ff017624 */ /* 0x000fc400078e00ff */
[----:B------:R-:W0:Y:S01]  /*0010*/  S2R R3, SR_CTAID.X ;  /* 0x0000000000037919 */ /* 0x000e220000002500 */
[----:B------:R-:W-:Y:S01]  /*0020*/  ULDC.64 UR4, c[0x0][0x118] ;  /* 0x0000460000047ab9 */ /* 0x000fe20000000a00 */
[----:B------:R-:W-:Y:S01]  /*0030*/  BSSY B0, `(.L_x_0) ;  /* 0x000000b000007945 */ /* 0x000fe20003800000 */
[----:B------:R-:W-:Y:S01]  /*0040*/  IMAD.MOV.U32 R13, RZ, RZ, 0x4 ;  /* 0x00000004ff0d7424 */ /* 0x000fe200078e00ff */
[----:B------:R-:W1:Y:S01]  /*0050*/  S2R R12, SR_TID.X ;  /* 0x00000000000c7919 */ /* 0x000e620000002100 */
[----:B------:R-:W-:Y:S01]  /*0060*/  IMAD.MOV.U32 R2, RZ, RZ, RZ ;  /* 0x000000ffff027224 */ /* 0x000fe200078e00ff */
[----:B0-----:R-:W-:Y:S02]  /*0070*/  ISETP.GE.AND P0, PT, R3, c[0x0][0x170], PT ;  /* 0x00005c0003007a0c */ /* 0x001fe40003f06270 */
[----:B-1----:R-:W-:-:S04]  /*0080*/  LOP3.LUT R0, R12, 0x3f, RZ, 0xc0, !PT ;  /* 0x0000003f0c007812 */ /* 0x002fc800078ec0ff */
[----:B------:R-:W-:Y:S01]  /*0090*/  ISETP.LT.U32.AND P0, PT, R0, 0x32, !P0 ;  /* 0x000000320000780c */ /* 0x000fe20004701070 */
[----:B------:R-:W-:-:S12]  /*00a0*/  IMAD R0, R3, 0x32, R0 ;  /* 0x0000003203007824 */ /* 0x000fd800078e0200 */
[----:B------:R-:W-:Y:S05]  /*00b0*/  @!P0 BRA `(.L_x_1) ;  /* 0x0000002000008947 */ /* 0x000fea0003800000 */
[----:B------:R-:W-:-:S06]  /*00c0*/  IMAD.WIDE R2, R0, R13, c[0x0][0x160] ;  /* 0x0000580000027625 */ /* 0x000fcc00078e020d */
[----:B------:R0:W5:Y:S02]  /*00d0*/  LDG.E R2, [R2.64] ;  /* 0x0000000402027981 */ /* 0x000164000c1e1900 */
.L_x_1:
[----:B------:R-:W-:Y:S05]  /*00e0*/  BSYNC B0 ;  /* 0x0000000000007941 */ /* 0x000fea0003800000 */
.L_x_0:
[----:B-----5:R-:W-:Y:S02]  /*00f0*/  SEL R2, R2, RZ, P0 ;  /* 0x000000ff02027207 */ /* 0x020fe40000000000 */
[----:B------:R-:W-:Y:S02]  /*0100*/  SHF.R.U32.HI R4, RZ, 0x3, R12 ;  /* 0x00000003ff047819 */ /* 0x000fe4000001160c */
[----:B------:R-:W-:Y:S01]  /*0110*/  LOP3.LUT R6, R12, 0x1, RZ, 0xc0, !PT ;  /* 0x000000010c067812 */ /* 0x000fe200078ec0ff */
[----:B------:R-:W-:-:S05]  /*0120*/  FMUL R7, R2, 0.25 ;  /* 0x3e80000002077820 */ /* 0x000fca0000400000 */
[----:B------:R-:W-:-:S04]  /*0130*/  FSEL R2, R7, -INF , P0 ;  /* 0xff80000007027808 */ /* 0x000fc80000000000 */
[C---:B------:R-:W-:Y:S01]  /*0140*/  FSETP.NAN.AND P2, PT, R2.reuse, R2, PT ;  /* 0x000000020200720b */ /* 0x040fe20003f48000 */
[----:B0-----:R-:W0:Y:S02]  /*0150*/  SHFL.BFLY PT, R3, R2, 0x10, 0x1f ;  /* 0x0e001f0002037f89 */ /* 0x001e2400000e0000 */
[----:B0-----:R-:W-:-:S10]  /*0160*/  FSETP.GT.AND P1, PT, R2, R3, PT ;  /* 0x000000030200720b */ /* 0x001fd40003f24000 */
[----:B------:R-:W-:-:S04]  /*0170*/  @!P2 FSEL R2, R2, R3, P1 ;  /* 0x000000030202a208 */ /* 0x000fc80000800000 */
[C---:B------:R-:W-:Y:S01]  /*0180*/  FSETP.NAN.AND P2, PT, R2.reuse, R2, PT ;  /* 0x000000020200720b */ /* 0x040fe20003f48000 */
[----:B------:R-:W0:Y:S02]  /*0190*/  SHFL.BFLY PT, R3, R2, 0x8, 0x1f ;  /* 0x0d001f0002037f89 */ /* 0x000e2400000e0000 */
[----:B0-----:R-:W-:-:S13]  /*01a0*/  FSETP.GT.AND P1, PT, R2, R3, PT ;  /* 0x000000030200720b */ /* 0x001fda0003f24000 */
        /* <DEDUP_REMOVED lines=8> */
[----:B------:R-:W-:Y:S02]  /*0230*/  @!P1 FSEL R2, R2, R3, P2 ;  /* 0x0000000302029208 */ /* 0x000fe40001000000 */
[----:B------:R-:W-:Y:S02]  /*0240*/  LOP3.LUT P2, RZ, R12, 0x1f, RZ, 0xc0, !PT ;  /* 0x0000001f0cff7812 */ /* 0x000fe4000784c0ff */
[C---:B------:R-:W-:Y:S01]  /*0250*/  FSETP.NAN.AND P3, PT, R2.reuse, R2, PT ;  /* 0x000000020200720b */ /* 0x040fe20003f68000 */
[----:B------:R-:W0:Y:S02]  /*0260*/  SHFL.BFLY PT, R3, R2, 0x1, 0x1f ;  /* 0x0c201f0002037f89 */ /* 0x000e2400000e0000 */
[----:B0-----:R-:W-:-:S13]  /*0270*/  FSETP.GT.AND P1, PT, R2, R3, PT ;  /* 0x000000030200720b */ /* 0x001fda0003f24000 */
[----:B------:R-:W-:Y:S02]  /*0280*/  @!P1 FSEL R2, R2, R3, P3 ;  /* 0x0000000302029208 */ /* 0x000fe40001800000 */
[----:B------:R-:W-:Y:S02]  /*0290*/  ISETP.GE.AND P3, PT, R12, 0x2, PT ;  /* 0x000000020c00780c */ /* 0x000fe40003f66270 */
[----:B------:R-:W-:Y:S02]  /*02a0*/  LOP3.LUT R3, R4, 0x4, RZ, 0xc0, !PT ;  /* 0x0000000404037812 */ /* 0x000fe400078ec0ff */
[----:B------:R-:W-:-:S03]  /*02b0*/  ISETP.NE.U32.AND P1, PT, R6, 0x1, PT ;  /* 0x000000010600780c */ /* 0x000fc60003f25070 */
[----:B------:R-:W-:Y:S04]  /*02c0*/  @!P2 STS [R3], R2 ;  /* 0x000000020300a388 */ /* 0x000fe80000000800 */
[----:B------:R-:W-:Y:S06]  /*02d0*/  BAR.SYNC 0x0 ;  /* 0x0000000000007b1d */ /* 0x000fec0000000000 */
[----:B------:R-:W0:Y:S01]  /*02e0*/  @!P3 LDS R5, [R12.X4] ;  /* 0x000000000c05b984 */ /* 0x000e220000004800 */
[----:B------:R-:W-:-:S03]  /*02f0*/  ISETP.LT.AND P1, PT, R12, 0x2, P1 ;  /* 0x000000020c00780c */ /* 0x000fc60000f21270 */
[----:B0-----:R-:W0:Y:S01]  /*0300*/  SHFL.BFLY PT, R4, R5, 0x1, 0x1f ;  /* 0x0c201f0005047f89 */ /* 0x001e2200000e0000 */
[C---:B------:R-:W-:Y:S02]  /*0310*/  FSETP.NAN.AND P5, PT, R5.reuse, R5, PT ;  /* 0x000000050500720b */ /* 0x040fe40003fa8000 */
[----:B0-----:R-:W-:-:S04]  /*0320*/  FSETP.GT.AND P4, PT, R5, R4, PT ;  /* 0x000000040500720b */ /* 0x001fc80003f84000 */
[----:B------:R-:W-:-:S04]  /*0330*/  FSEL R4, R5, R4, P4 ;  /* 0x0000000405047208 */ /* 0x000fc80002000000 */
[----:B------:R-:W-:-:S05]  /*0340*/  FSEL R4, R5, R4, P5 ;  /* 0x0000000405047208 */ /* 0x000fca0002800000 */
[----:B------:R-:W-:Y:S04]  /*0350*/  @P1 STS [R12.X4], R4 ;  /* 0x000000040c001388 */ /* 0x000fe80000004800 */
[----:B------:R-:W-:Y:S06]  /*0360*/  BAR.SYNC 0x0 ;  /* 0x0000000000007b1d */ /* 0x000fec0000000000 */
[----:B------:R-:W0:Y:S02]  /*0370*/  LDS R2, [RZ] ;  /* 0x00000000ff027984 */ /* 0x000e240000000800 */
[----:B0-----:R-:W-:-:S04]  /*0380*/  FADD R2, R7, -R2 ;  /* 0x8000000207027221 */ /* 0x001fc80000000000 */
[----:B------:R-:W-:Y:S01]  /*0390*/  FMUL R2, R2, 1.4426950216293334961 ;  /* 0x3fb8aa3b02027820 */ /* 0x000fe20000400000 */
[----:B------:R-:W-:Y:S06]  /*03a0*/  BAR.SYNC 0x0 ;  /* 0x0000000000007b1d */ /* 0x000fec0000000000 */
[----:B------:R-:W-:-:S13]  /*03b0*/  FSETP.GEU.AND P4, PT, R2, -126, PT ;  /* 0xc2fc00000200780b */ /* 0x000fda0003f8e000 */
[----:B------:R-:W-:-:S04]  /*03c0*/  @!P4 FMUL R2, R2, 0.5 ;  /* 0x3f0000000202c820 */ /* 0x000fc80000400000 */
[----:B------:R-:W0:Y:S02]  /*03d0*/  MUFU.EX2 R5, R2 ;  /* 0x0000000200057308 */ /* 0x000e240000000800 */
[----:B0-----:R-:W-:-:S05]  /*03e0*/  @!P4 FMUL R5, R5, R5 ;  /* 0x000000050505c220 */ /* 0x001fca0000400000 */
[----:B------:R-:W-:-:S05]  /*03f0*/  FSEL R6, R5, RZ, P0 ;  /* 0x000000ff05067208 */ /* 0x000fca0000000000 */
[----:B------:R-:W0:Y:S02]  /*0400*/  SHFL.BFLY PT, R7, R6, 0x10, 0x1f ;  /* 0x0e001f0006077f89 */ /* 0x000e2400000e0000 */
[----:B0-----:R-:W-:-:S05]  /*0410*/  FADD R7, R6, R7 ;  /* 0x0000000706077221 */ /* 0x001fca0000000000 */
        /* <DEDUP_REMOVED lines=8> */
[----:B------:R-:W-:Y:S04]  /*04a0*/  @!P2 STS [R3], R2 ;  /* 0x000000020300a388 */ /* 0x000fe80000000800 */
[----:B------:R-:W-:Y:S06]  /*04b0*/  BAR.SYNC 0x0 ;  /* 0x0000000000007b1d */ /* 0x000fec0000000000 */
[----:B------:R-:W0:Y:S01]  /*04c0*/  @!P3 LDS R10, [R12.X4] ;  /* 0x000000000c0ab984 */ /* 0x000e220000004800 */
[----:B------:R-:W-:-:S03]  /*04d0*/  IMAD.WIDE R2, R0, R13, c[0x0][0x168] ;  /* 0x00005a0000027625 */ /* 0x000fc600078e020d */
[----:B0-----:R-:W0:Y:S02]  /*04e0*/  SHFL.BFLY PT, R7, R10, 0x1, 0x1f ;  /* 0x0c201f000a077f89 */ /* 0x001e2400000e0000 */
[----:B0-----:R-:W-:-:S05]  /*04f0*/  FADD R7, R10, R7 ;  /* 0x000000070a077221 */ /* 0x001fca0000000000 */
[----:B------:R-:W-:Y:S04]  /*0500*/  @P1 STS [R12.X4], R7 ;  /* 0x000000070c001388 */ /* 0x000fe80000004800 */
[----:B------:R-:W-:Y:S06]  /*0510*/  BAR.SYNC 0x0 ;  /* 0x0000000000007b1d */ /* 0x000fec0000000000 */
[----:B------:R-:W0:Y:S02]  /*0520*/  LDS R4, [RZ] ;  /* 0x00000000ff047984 */ /* 0x000e240000000800 */
[----:B0-----:R-:W-:-:S02]  /*0530*/  FSETP.GT.AND P1, PT, |R4|, 8.50705917302346158658e+37, PT ;  /* 0x7e8000000400780b */ /* 0x001fc40003f24200 */
[----:B------:R-:W-:-:S11]  /*0540*/  FSETP.GEU.AND P2, PT, |R4|, 1.175494350822287508e-38, PT ;  /* 0x008000000400780b */ /* 0x000fd60003f4e200 */
[----:B------:R-:W-:Y:S01]  /*0550*/  @P1 FMUL R4, R4, 0.25 ;  /* 0x3e80000004041820 */ /* 0x000fe20000400000 */
[----:B------:R-:W-:-:S03]  /*0560*/  @P1 FMUL R5, R5, 0.25 ;  /* 0x3e80000005051820 */ /* 0x000fc60000400000 */
[----:B------:R-:W-:Y:S01]  /*0570*/  @!P2 FMUL R4, R4, 16777216 ;  /* 0x4b8000000404a820 */ /* 0x000fe20000400000 */
[----:B------:R-:W-:-:S05]  /*0580*/  @!P2 FMUL R5, R5, 16777216 ;  /* 0x4b8000000505a820 */ /* 0x000fca0000400000 */
[----:B------:R-:W0:Y:S02]  /*0590*/  MUFU.RCP R4, R4 ;  /* 0x0000000400047308 */ /* 0x000e240000001000 */
[----:B0-----:R-:W-:Y:S01]  /*05a0*/  FMUL R5, R4, R5 ;  /* 0x0000000504057220 */ /* 0x001fe20000400000 */
[----:B------:R-:W-:Y:S06]  /*05b0*/  @!P0 EXIT ;  /* 0x000000000000894d */ /* 0x000fec0003800000 */
[----:B------:R-:W-:Y:S01]  /*05c0*/  STG.E [R2.64], R5 ;  /* 0x0000000502007986 */ /* 0x000fe2000c101904 */
[----:B------:R-:W-:Y:S05]  /*05d0*/  EXIT ;  /* 0x000000000000794d */ /* 0x000fea0003800000 */
.L_x_2:
[----:B------:R-:W-:-:S00]  /*05e0*/  BRA `(.L_x_2) ;  /* 0xfffffff000007947 */ /* 0x000fc0000383ffff */
[----:B------:R-:W-:-:S00]  /*05f0*/  NOP ;  /* 0x0000000000007918 */ /* 0x000fc00000000000 */
        /* <DEDUP_REMOVED lines=8> */
.L_x_3:


//--------------------- .nv.shared.triton__0d1d2e3 --------------------------
	.section	.nv.shared.triton__0d1d2e3,"aw",@nobits
	.align	16
